//
// Generated by NVIDIA NVVM Compiler
//
// Compiler Build ID: CL-36424714
// Cuda compilation tools, release 13.0, V13.0.88
// Based on NVVM 20.0.0
//

.version 9.0
.target sm_100
.address_size 64

	// .globl	_Z14cuda_reductionILj256EEvPdS0_m
.extern .shared .align 16 .b8 sdata[];

.visible .entry _Z14cuda_reductionILj256EEvPdS0_m(
	.param .u64 .ptr .align 1 _Z14cuda_reductionILj256EEvPdS0_m_param_0,
	.param .u64 .ptr .align 1 _Z14cuda_reductionILj256EEvPdS0_m_param_1,
	.param .u64 _Z14cuda_reductionILj256EEvPdS0_m_param_2
)
{
	.reg .pred 	%p<7>;
	.reg .b32 	%r<9>;
	.reg .b64 	%rd<18>;
	.reg .b64 	%fd<29>;

	ld.param.u64 	%rd6, [_Z14cuda_reductionILj256EEvPdS0_m_param_0];
	ld.param.u64 	%rd7, [_Z14cuda_reductionILj256EEvPdS0_m_param_1];
	ld.param.u64 	%rd8, [_Z14cuda_reductionILj256EEvPdS0_m_param_2];
	mov.u32 	%r1, %tid.x;
	cvt.u64.u32 	%rd9, %r1;
	mov.u32 	%r2, %ctaid.x;
	shl.b32 	%r4, %r2, 8;
	cvt.u64.u32 	%rd10, %r4;
	add.s64 	%rd17, %rd10, %rd9;
	shl.b32 	%r5, %r1, 3;
	mov.u32 	%r6, sdata;
	add.s32 	%r3, %r6, %r5;
	mov.b64 	%rd11, 0;
	st.volatile.shared.u64 	[%r3], %rd11;
	setp.ge.u64 	%p1, %rd17, %rd8;
	@%p1 bra 	$L__BB0_3;
	mov.u32 	%r7, %nctaid.x;
	shl.b32 	%r8, %r7, 8;
	cvt.u64.u32 	%rd2, %r8;
	cvta.to.global.u64 	%rd3, %rd6;
$L__BB0_2:
	shl.b64 	%rd12, %rd17, 3;
	add.s64 	%rd13, %rd3, %rd12;
	ld.global.f64 	%fd1, [%rd13];
	ld.volatile.shared.f64 	%fd2, [%r3];
	add.f64 	%fd3, %fd1, %fd2;
	st.volatile.shared.f64 	[%r3], %fd3;
	add.s64 	%rd17, %rd17, %rd2;
	setp.lt.u64 	%p2, %rd17, %rd8;
	@%p2 bra 	$L__BB0_2;
$L__BB0_3:
	bar.sync 	0;
	setp.gt.u32 	%p3, %r1, 127;
	@%p3 bra 	$L__BB0_5;
	ld.volatile.shared.f64 	%fd4, [%r3+1024];
	ld.volatile.shared.f64 	%fd5, [%r3];
	add.f64 	%fd6, %fd4, %fd5;
	st.volatile.shared.f64 	[%r3], %fd6;
$L__BB0_5:
	bar.sync 	0;
	setp.gt.u32 	%p4, %r1, 63;
	@%p4 bra 	$L__BB0_7;
	ld.volatile.shared.f64 	%fd7, [%r3+512];
	ld.volatile.shared.f64 	%fd8, [%r3];
	add.f64 	%fd9, %fd7, %fd8;
	st.volatile.shared.f64 	[%r3], %fd9;
$L__BB0_7:
	bar.sync 	0;
	setp.gt.u32 	%p5, %r1, 31;
	@%p5 bra 	$L__BB0_10;
	ld.volatile.shared.f64 	%fd10, [%r3+256];
	ld.volatile.shared.f64 	%fd11, [%r3];
	add.f64 	%fd12, %fd10, %fd11;
	st.volatile.shared.f64 	[%r3], %fd12;
	ld.volatile.shared.f64 	%fd13, [%r3+128];
	ld.volatile.shared.f64 	%fd14, [%r3];
	add.f64 	%fd15, %fd13, %fd14;
	st.volatile.shared.f64 	[%r3], %fd15;
	ld.volatile.shared.f64 	%fd16, [%r3+64];
	ld.volatile.shared.f64 	%fd17, [%r3];
	add.f64 	%fd18, %fd16, %fd17;
	st.volatile.shared.f64 	[%r3], %fd18;
	ld.volatile.shared.f64 	%fd19, [%r3+32];
	ld.volatile.shared.f64 	%fd20, [%r3];
	add.f64 	%fd21, %fd19, %fd20;
	st.volatile.shared.f64 	[%r3], %fd21;
	ld.volatile.shared.f64 	%fd22, [%r3+16];
	ld.volatile.shared.f64 	%fd23, [%r3];
	add.f64 	%fd24, %fd22, %fd23;
	st.volatile.shared.f64 	[%r3], %fd24;
	ld.volatile.shared.f64 	%fd25, [%r3+8];
	ld.volatile.shared.f64 	%fd26, [%r3];
	add.f64 	%fd27, %fd25, %fd26;
	st.volatile.shared.f64 	[%r3], %fd27;
	setp.ne.s32 	%p6, %r1, 0;
	@%p6 bra 	$L__BB0_10;
	ld.volatile.shared.f64 	%fd28, [sdata];
	cvta.to.global.u64 	%rd14, %rd7;
	mul.wide.u32 	%rd15, %r2, 8;
	add.s64 	%rd16, %rd14, %rd15;
	st.global.f64 	[%rd16], %fd28;
$L__BB0_10:
	ret;

}
	// .globl	_Z17damping_reductionILj256EEvPdS0_S0_m
.visible .entry _Z17damping_reductionILj256EEvPdS0_S0_m(
	.param .u64 .ptr .align 1 _Z17damping_reductionILj256EEvPdS0_S0_m_param_0,
	.param .u64 .ptr .align 1 _Z17damping_reductionILj256EEvPdS0_S0_m_param_1,
	.param .u64 .ptr .align 1 _Z17damping_reductionILj256EEvPdS0_S0_m_param_2,
	.param .u64 _Z17damping_reductionILj256EEvPdS0_S0_m_param_3
)
{
	.reg .pred 	%p<7>;
	.reg .b32 	%r<9>;
	.reg .b64 	%rd<20>;
	.reg .b64 	%fd<31>;

	ld.param.u64 	%rd6, [_Z17damping_reductionILj256EEvPdS0_S0_m_param_0];
	ld.param.u64 	%rd7, [_Z17damping_reductionILj256EEvPdS0_S0_m_param_1];
	ld.param.u64 	%rd8, [_Z17damping_reductionILj256EEvPdS0_S0_m_param_2];
	ld.param.u64 	%rd9, [_Z17damping_reductionILj256EEvPdS0_S0_m_param_3];
	mov.u32 	%r1, %tid.x;
	cvt.u64.u32 	%rd10, %r1;
	mov.u32 	%r2, %ctaid.x;
	shl.b32 	%r4, %r2, 8;
	cvt.u64.u32 	%rd11, %r4;
	add.s64 	%rd19, %rd11, %rd10;
	shl.b32 	%r5, %r1, 3;
	mov.u32 	%r6, sdata;
	add.s32 	%r3, %r6, %r5;
	mov.b64 	%rd12, 0;
	st.volatile.shared.u64 	[%r3], %rd12;
	setp.ge.u64 	%p1, %rd19, %rd9;
	@%p1 bra 	$L__BB1_3;
	mov.u32 	%r7, %nctaid.x;
	shl.b32 	%r8, %r7, 8;
	cvt.u64.u32 	%rd2, %r8;
	cvta.to.global.u64 	%rd3, %rd6;
$L__BB1_2:
	shl.b64 	%rd13, %rd19, 3;
	add.s64 	%rd14, %rd3, %rd13;
	ld.global.f64 	%fd1, [%rd14];
	ld.volatile.shared.f64 	%fd2, [%r3];
	add.f64 	%fd3, %fd1, %fd2;
	st.volatile.shared.f64 	[%r3], %fd3;
	add.s64 	%rd19, %rd19, %rd2;
	setp.lt.u64 	%p2, %rd19, %rd9;
	@%p2 bra 	$L__BB1_2;
$L__BB1_3:
	bar.sync 	0;
	setp.gt.u32 	%p3, %r1, 127;
	@%p3 bra 	$L__BB1_5;
	ld.volatile.shared.f64 	%fd4, [%r3+1024];
	ld.volatile.shared.f64 	%fd5, [%r3];
	add.f64 	%fd6, %fd4, %fd5;
	st.volatile.shared.f64 	[%r3], %fd6;
$L__BB1_5:
	bar.sync 	0;
	setp.gt.u32 	%p4, %r1, 63;
	@%p4 bra 	$L__BB1_7;
	ld.volatile.shared.f64 	%fd7, [%r3+512];
	ld.volatile.shared.f64 	%fd8, [%r3];
	add.f64 	%fd9, %fd7, %fd8;
	st.volatile.shared.f64 	[%r3], %fd9;
$L__BB1_7:
	bar.sync 	0;
	setp.gt.u32 	%p5, %r1, 31;
	@%p5 bra 	$L__BB1_10;
	ld.volatile.shared.f64 	%fd10, [%r3+256];
	ld.volatile.shared.f64 	%fd11, [%r3];
	add.f64 	%fd12, %fd10, %fd11;
	st.volatile.shared.f64 	[%r3], %fd12;
	ld.volatile.shared.f64 	%fd13, [%r3+128];
	ld.volatile.shared.f64 	%fd14, [%r3];
	add.f64 	%fd15, %fd13, %fd14;
	st.volatile.shared.f64 	[%r3], %fd15;
	ld.volatile.shared.f64 	%fd16, [%r3+64];
	ld.volatile.shared.f64 	%fd17, [%r3];
	add.f64 	%fd18, %fd16, %fd17;
	st.volatile.shared.f64 	[%r3], %fd18;
	ld.volatile.shared.f64 	%fd19, [%r3+32];
	ld.volatile.shared.f64 	%fd20, [%r3];
	add.f64 	%fd21, %fd19, %fd20;
	st.volatile.shared.f64 	[%r3], %fd21;
	ld.volatile.shared.f64 	%fd22, [%r3+16];
	ld.volatile.shared.f64 	%fd23, [%r3];
	add.f64 	%fd24, %fd22, %fd23;
	st.volatile.shared.f64 	[%r3], %fd24;
	ld.volatile.shared.f64 	%fd25, [%r3+8];
	ld.volatile.shared.f64 	%fd26, [%r3];
	add.f64 	%fd27, %fd25, %fd26;
	st.volatile.shared.f64 	[%r3], %fd27;
	setp.ne.s32 	%p6, %r1, 0;
	@%p6 bra 	$L__BB1_10;
	ld.volatile.shared.f64 	%fd28, [sdata];
	cvta.to.global.u64 	%rd15, %rd8;
	ld.global.f64 	%fd29, [%rd15];
	mul.f64 	%fd30, %fd28, %fd29;
	cvta.to.global.u64 	%rd16, %rd7;
	mul.wide.u32 	%rd17, %r2, 8;
	add.s64 	%rd18, %rd16, %rd17;
	st.global.f64 	[%rd18], %fd30;
$L__BB1_10:
	ret;

}


// ===== COMPILED SASS (sm_100) =====

	.target	sm_100

	.elftype	@"ET_EXEC"


//--------------------- .note.nv.tkinfo           --------------------------
	.section	.note.nv.tkinfo,"",@"SHT_NOTE"
	.sectionflags	@"SHF_NOTE_NV_TKINFO"
	.tkinfo
        /*0018*/ 	.word	0x00000002
        /*0030*/ 	.string	""
        /*0030*/ 	.string	"ptxas"
        /*0030*/ 	.string	"Cuda compilation tools, release 13.0, V13.0.88"
        /*0030*/ 	.string	"Build cuda_13.0.r13.0/compiler.36424714_0"
        /*0030*/ 	.string	"-arch sm_100 -m 64 "



//--------------------- .note.nv.cuinfo           --------------------------
	.section	.note.nv.cuinfo,"",@"SHT_NOTE"
	.sectionflags	@"SHF_NOTE_NV_CUINFO"
        /*0018*/ 	.short	0x0002
        /*001a*/ 	.short	0x0064
        /*001c*/ 	.short	0x0082
	.zero		2


//--------------------- .nv.info                  --------------------------
	.section	.nv.info,"",@"SHT_CUDA_INFO"
	.align	4


	//----- nvinfo : EIATTR_REGCOUNT
	.align		4
        /*0000*/ 	.byte	0x04, 0x2f
        /*0002*/ 	.short	(.L_1 - .L_0)
	.align		4
.L_0:
        /*0004*/ 	.word	index@(_Z14cuda_reductionILj256EEvPdS0_m)
        /*0008*/ 	.word	0x00000010


	//----- nvinfo : EIATTR_FRAME_SIZE
	.align		4
.L_1:
        /*000c*/ 	.byte	0x04, 0x11
        /*000e*/ 	.short	(.L_3 - .L_2)
	.align		4
.L_2:
        /*0010*/ 	.word	index@(_Z14cuda_reductionILj256EEvPdS0_m)
        /*0014*/ 	.word	0x00000000


	//----- nvinfo : EIATTR_REGCOUNT
	.align		4
.L_3:
        /*0018*/ 	.byte	0x04, 0x2f
        /*001a*/ 	.short	(.L_5 - .L_4)
	.align		4
.L_4:
        /*001c*/ 	.word	index@(_Z17damping_reductionILj256EEvPdS0_S0_m)
        /*0020*/ 	.word	0x00000010


	//----- nvinfo : EIATTR_FRAME_SIZE
	.align		4
.L_5:
        /*0024*/ 	.byte	0x04, 0x11
        /*0026*/ 	.short	(.L_7 - .L_6)
	.align		4
.L_6:
        /*0028*/ 	.word	index@(_Z17damping_reductionILj256EEvPdS0_S0_m)
        /*002c*/ 	.word	0x00000000


	//----- nvinfo : EIATTR_MIN_STACK_SIZE
	.align		4
.L_7:
        /*0030*/ 	.byte	0x04, 0x12
        /*0032*/ 	.short	(.L_9 - .L_8)
	.align		4
.L_8:
        /*0034*/ 	.word	index@(_Z17damping_reductionILj256EEvPdS0_S0_m)
        /*0038*/ 	.word	0x00000000


	//----- nvinfo : EIATTR_MIN_STACK_SIZE
	.align		4
.L_9:
        /*003c*/ 	.byte	0x04, 0x12
        /*003e*/ 	.short	(.L_11 - .L_10)
	.align		4
.L_10:
        /*0040*/ 	.word	index@(_Z14cuda_reductionILj256EEvPdS0_m)
        /*0044*/ 	.word	0x00000000
.L_11:


//--------------------- .nv.compat                --------------------------
	.section	.nv.compat,"",@"SHT_CUDA_COMPAT_INFO"
	.align	4
        /*0000*/ 	.byte	0x02, 0x09, 0x00, 0x00, 0x02, 0x02, 0x01, 0x00, 0x02, 0x05, 0x05, 0x00, 0x03, 0x07, 0x01, 0x01
        /*0010*/ 	.byte	0x02, 0x03, 0x00, 0x00, 0x02, 0x06, 0x01, 0x00, 0x04, 0x0b, 0x08, 0x00, 0x01, 0x00, 0x00, 0x00
        /*0020*/ 	.byte	0x00, 0x00, 0x00, 0x00


//--------------------- .nv.info._Z17damping_reductionILj256EEvPdS0_S0_m --------------------------
	.section	.nv.info._Z17damping_reductionILj256EEvPdS0_S0_m,"",@"SHT_CUDA_INFO"
	.sectionflags	@""
	.align	4


	//----- nvinfo : EIATTR_CUDA_API_VERSION
	.align		4
        /*0000*/ 	.byte	0x04, 0x37
        /*0002*/ 	.short	(.L_13 - .L_12)
.L_12:
        /*0004*/ 	.word	0x00000082


	//----- nvinfo : EIATTR_KPARAM_INFO
	.align		4
.L_13:
        /*0008*/ 	.byte	0x04, 0x17
        /*000a*/ 	.short	(.L_15 - .L_14)
.L_14:
        /*000c*/ 	.word	0x00000000
        /*0010*/ 	.short	0x0003
        /*0012*/ 	.short	0x0018
        /*0014*/ 	.byte	0x00, 0xf0, 0x21, 0x00


	//----- nvinfo : EIATTR_KPARAM_INFO
	.align		4
.L_15:
        /*0018*/ 	.byte	0x04, 0x17
        /*001a*/ 	.short	(.L_17 - .L_16)
.L_16:
        /*001c*/ 	.word	0x00000000
        /*0020*/ 	.short	0x0002
        /*0022*/ 	.short	0x0010
        /*0024*/ 	.byte	0x00, 0xf5, 0x21, 0x00


	//----- nvinfo : EIATTR_KPARAM_INFO
	.align		4
.L_17:
        /*0028*/ 	.byte	0x04, 0x17
        /*002a*/ 	.short	(.L_19 - .L_18)
.L_18:
        /*002c*/ 	.word	0x00000000
        /*0030*/ 	.short	0x0001
        /*0032*/ 	.short	0x0008
        /*0034*/ 	.byte	0x00, 0xf5, 0x21, 0x00


	//----- nvinfo : EIATTR_KPARAM_INFO
	.align		4
.L_19:
        /*0038*/ 	.byte	0x04, 0x17
        /*003a*/ 	.short	(.L_21 - .L_20)
.L_20:
        /*003c*/ 	.word	0x00000000
        /*0040*/ 	.short	0x0000
        /*0042*/ 	.short	0x0000
        /*0044*/ 	.byte	0x00, 0xf5, 0x21, 0x00


	//----- nvinfo : EIATTR_SPARSE_MMA_MASK
	.align		4
.L_21:
        /*0048*/ 	.byte	0x03, 0x50
        /*004a*/ 	.short	0x0000


	//----- nvinfo : EIATTR_MAXREG_COUNT
	.align		4
        /*004c*/ 	.byte	0x03, 0x1b
        /*004e*/ 	.short	0x00ff


	//----- nvinfo : EIATTR_NUM_BARRIERS
	.align		4
        /*0050*/ 	.byte	0x02, 0x4c
        /*0052*/ 	.byte	0x01
	.zero		1


	//----- nvinfo : EIATTR_MERCURY_ISA_VERSION
	.align		4
        /*0054*/ 	.byte	0x03, 0x5f
        /*0056*/ 	.short	0x0101


	//----- nvinfo : EIATTR_VRC_CTA_INIT_COUNT
	.align		4
        /*0058*/ 	.byte	0x02, 0x4a
	.zero		1
	.zero		1


	//----- nvinfo : EIATTR_EXIT_INSTR_OFFSETS
	.align		4
        /*005c*/ 	.byte	0x04, 0x1c
        /*005e*/ 	.short	(.L_23 - .L_22)


	//   ....[0]....
.L_22:
        /*0060*/ 	.word	0x000002c0


	//   ....[1]....
        /*0064*/ 	.word	0x00000460


	//   ....[2]....
        /*0068*/ 	.word	0x000004e0


	//----- nvinfo : EIATTR_CRS_STACK_SIZE
	.align		4
.L_23:
        /*006c*/ 	.byte	0x04, 0x1e
        /*006e*/ 	.short	(.L_25 - .L_24)
.L_24:
        /*0070*/ 	.word	0x00000000


	//----- nvinfo : EIATTR_CBANK_PARAM_SIZE
	.align		4
.L_25:
        /*0074*/ 	.byte	0x03, 0x19
        /*0076*/ 	.short	0x0020


	//----- nvinfo : EIATTR_PARAM_CBANK
	.align		4
        /*0078*/ 	.byte	0x04, 0x0a
        /*007a*/ 	.short	(.L_27 - .L_26)
	.align		4
.L_26:
        /*007c*/ 	.word	index@(.nv.constant0._Z17damping_reductionILj256EEvPdS0_S0_m)
        /*0080*/ 	.short	0x0380
        /*0082*/ 	.short	0x0020


	//----- nvinfo : EIATTR_SW_WAR
	.align		4
.L_27:
        /*0084*/ 	.byte	0x04, 0x36
        /*0086*/ 	.short	(.L_29 - .L_28)
.L_28:
        /*0088*/ 	.word	0x00000008
.L_29:


//--------------------- .nv.info._Z14cuda_reductionILj256EEvPdS0_m --------------------------
	.section	.nv.info._Z14cuda_reductionILj256EEvPdS0_m,"",@"SHT_CUDA_INFO"
	.sectionflags	@""
	.align	4


	//----- nvinfo : EIATTR_CUDA_API_VERSION
	.align		4
        /*0000*/ 	.byte	0x04, 0x37
        /*0002*/ 	.short	(.L_31 - .L_30)
.L_30:
        /*0004*/ 	.word	0x00000082


	//----- nvinfo : EIATTR_KPARAM_INFO
	.align		4
.L_31:
        /*0008*/ 	.byte	0x04, 0x17
        /*000a*/ 	.short	(.L_33 - .L_32)
.L_32:
        /*000c*/ 	.word	0x00000000
        /*0010*/ 	.short	0x0002
        /*0012*/ 	.short	0x0010
        /*0014*/ 	.byte	0x00, 0xf0, 0x21, 0x00


	//----- nvinfo : EIATTR_KPARAM_INFO
	.align		4
.L_33:
        /*0018*/ 	.byte	0x04, 0x17
        /*001a*/ 	.short	(.L_35 - .L_34)
.L_34:
        /*001c*/ 	.word	0x00000000
        /*0020*/ 	.short	0x0001
        /*0022*/ 	.short	0x0008
        /*0024*/ 	.byte	0x00, 0xf5, 0x21, 0x00


	//----- nvinfo : EIATTR_KPARAM_INFO
	.align		4
.L_35:
        /*0028*/ 	.byte	0x04, 0x17
        /*002a*/ 	.short	(.L_37 - .L_36)
.L_36:
        /*002c*/ 	.word	0x00000000
        /*0030*/ 	.short	0x0000
        /*0032*/ 	.short	0x0000
        /*0034*/ 	.byte	0x00, 0xf5, 0x21, 0x00


	//----- nvinfo : EIATTR_SPARSE_MMA_MASK
	.align		4
.L_37:
        /*0038*/ 	.byte	0x03, 0x50
        /*003a*/ 	.short	0x0000


	//----- nvinfo : EIATTR_MAXREG_COUNT
	.align		4
        /*003c*/ 	.byte	0x03, 0x1b
        /*003e*/ 	.short	0x00ff


	//----- nvinfo : EIATTR_NUM_BARRIERS
	.align		4
        /*0040*/ 	.byte	0x02, 0x4c
        /*0042*/ 	.byte	0x01
	.zero		1


	//----- nvinfo : EIATTR_MERCURY_ISA_VERSION
	.align		4
        /*0044*/ 	.byte	0x03, 0x5f
        /*0046*/ 	.short	0x0101


	//----- nvinfo : EIATTR_VRC_CTA_INIT_COUNT
	.align		4
        /*0048*/ 	.byte	0x02, 0x4a
	.zero		1
	.zero		1


	//----- nvinfo : EIATTR_EXIT_INSTR_OFFSETS
	.align		4
        /*004c*/ 	.byte	0x04, 0x1c
        /*004e*/ 	.short	(.L_39 - .L_38)


	//   ....[0]....
.L_38:
        /*0050*/ 	.word	0x000002c0


	//   ....[1]....
        /*0054*/ 	.word	0x00000460


	//   ....[2]....
        /*0058*/ 	.word	0x000004b0


	//----- nvinfo : EIATTR_CRS_STACK_SIZE
	.align		4
.L_39:
        /*005c*/ 	.byte	0x04, 0x1e
        /*005e*/ 	.short	(.L_41 - .L_40)
.L_40:
        /*0060*/ 	.word	0x00000000


	//----- nvinfo : EIATTR_CBANK_PARAM_SIZE
	.align		4
.L_41:
        /*0064*/ 	.byte	0x03, 0x19
        /*0066*/ 	.short	0x0018


	//----- nvinfo : EIATTR_PARAM_CBANK
	.align		4
        /*0068*/ 	.byte	0x04, 0x0a
        /*006a*/ 	.short	(.L_43 - .L_42)
	.align		4
.L_42:
        /*006c*/ 	.word	index@(.nv.constant0._Z14cuda_reductionILj256EEvPdS0_m)
        /*0070*/ 	.short	0x0380
        /*0072*/ 	.short	0x0018


	//----- nvinfo : EIATTR_SW_WAR
	.align		4
.L_43:
        /*0074*/ 	.byte	0x04, 0x36
        /*0076*/ 	.short	(.L_45 - .L_44)
.L_44:
        /*0078*/ 	.word	0x00000008
.L_45:


//--------------------- .nv.callgraph             --------------------------
	.section	.nv.callgraph,"",@"SHT_CUDA_CALLGRAPH"
	.align	4
	.sectionentsize	8
	.align		4
        /*0000*/ 	.word	0x00000000
	.align		4
        /*0004*/ 	.word	0xffffffff
	.align		4
        /*0008*/ 	.word	0x00000000
	.align		4
        /*000c*/ 	.word	0xfffffffe
	.align		4
        /*0010*/ 	.word	0x00000000
	.align		4
        /*0014*/ 	.word	0xfffffffd
	.align		4
        /*0018*/ 	.word	0x00000000
	.align		4
        /*001c*/ 	.word	0xfffffffc


//--------------------- .text._Z17damping_reductionILj256EEvPdS0_S0_m --------------------------
	.section	.text._Z17damping_reductionILj256EEvPdS0_S0_m,"ax",@progbits
	.align	128
        .global         _Z17damping_reductionILj256EEvPdS0_S0_m
        .type           _Z17damping_reductionILj256EEvPdS0_S0_m,@function
        .size           _Z17damping_reductionILj256EEvPdS0_S0_m,(.L_x_8 - _Z17damping_reductionILj256EEvPdS0_S0_m)
        .other          _Z17damping_reductionILj256EEvPdS0_S0_m,@"STO_CUDA_ENTRY STV_DEFAULT"
_Z17damping_reductionILj256EEvPdS0_S0_m:
.text._Z17damping_reductionILj256EEvPdS0_S0_m:
[----:B------:R-:W-:Y:S01]  /*0000*/  LDC R1, c[0x0][0x37c] ;  /* 0x0000df00ff017b82 */ /* 0x000fe20000000800 */
[----:B------:R-:W0:Y:S07]  /*0010*/  S2R R3, SR_TID.X ;  /* 0x0000000000037919 */ /* 0x000e2e0000002100 */
[----:B------:R-:W1:Y:S01]  /*0020*/  S2UR UR5, SR_CgaCtaId ;  /* 0x00000000000579c3 */ /* 0x000e620000008800 */
[----:B------:R-:W2:Y:S01]  /*0030*/  LDCU.64 UR8, c[0x0][0x398] ;  /* 0x00007300ff0877ac */ /* 0x000ea20008000a00 */
[----:B------:R-:W-:Y:S01]  /*0040*/  BSSY.RECONVERGENT B0, `(.L_x_0) ;  /* 0x000001a000007945 */ /* 0x000fe20003800200 */
[----:B------:R-:W3:Y:S01]  /*0050*/  S2R R0, SR_CTAID.X ;  /* 0x0000000000007919 */ /* 0x000ee20000002500 */
[----:B------:R-:W-:Y:S01]  /*0060*/  UMOV UR4, 0x400 ;  /* 0x0000040000047882 */ /* 0x000fe20000000000 */
[----:B------:R-:W4:Y:S01]  /*0070*/  LDCU.64 UR6, c[0x0][0x358] ;  /* 0x00006b00ff0677ac */ /* 0x000f220008000a00 */
[----:B------:R-:W0:Y:S01]  /*0080*/  LDCU.64 UR10, c[0x0][0x380] ;  /* 0x00007000ff0a77ac */ /* 0x000e220008000a00 */
[----:B-1----:R-:W-:-:S06]  /*0090*/  ULEA UR4, UR5, UR4, 0x18 ;  /* 0x0000000405047291 */ /* 0x002fcc000f8ec0ff */
[----:B0-----:R-:W-:Y:S02]  /*00a0*/  LEA R2, R3, UR4, 0x3 ;  /* 0x0000000403027c11 */ /* 0x001fe4000f8e18ff */
[----:B---3--:R-:W-:-:S03]  /*00b0*/  LEA R11, P1, R0, R3, 0x8 ;  /* 0x00000003000b7211 */ /* 0x008fc600078240ff */
[----:B------:R0:W-:Y:S01]  /*00c0*/  STS.64 [R2], RZ ;  /* 0x000000ff02007388 */ /* 0x0001e20000000a00 */
[----:B--2---:R-:W-:Y:S01]  /*00d0*/  ISETP.GE.U32.AND P0, PT, R11, UR8, PT ;  /* 0x000000080b007c0c */ /* 0x004fe2000bf06070 */
[----:B------:R-:W-:Y:S01]  /*00e0*/  IMAD.X R12, RZ, RZ, RZ, P1 ;  /* 0x000000ffff0c7224 */ /* 0x000fe200008e06ff */
[----:B------:R-:W-:-:S04]  /*00f0*/  ISETP.GT.U32.AND P1, PT, R3, 0x7f, PT ;  /* 0x0000007f0300780c */ /* 0x000fc80003f24070 */
[----:B------:R-:W-:-:S13]  /*0100*/  ISETP.GE.U32.AND.EX P0, PT, R12, UR9, PT, P0 ;  /* 0x000000090c007c0c */ /* 0x000fda000bf06100 */
[----:B0---4-:R-:W-:Y:S05]  /*0110*/  @P0 BRA `(.L_x_1) ;  /* 0x0000000000300947 */ /* 0x011fea0003800000 */
[----:B------:R-:W0:Y:S02]  /*0120*/  LDC R10, c[0x0][0x370] ;  /* 0x0000dc00ff0a7b82 */ /* 0x000e240000000800 */
.L_x_2:
[C---:B------:R-:W-:Y:S01]  /*0130*/  LEA R8, P0, R11.reuse, UR10, 0x3 ;  /* 0x0000000a0b087c11 */ /* 0x040fe2000f8018ff */
[----:B-1----:R-:W1:Y:S03]  /*0140*/  LDS.64 R6, [R2] ;  /* 0x0000000002067984 */ /* 0x002e660000000a00 */
[----:B------:R-:W-:-:S05]  /*0150*/  LEA.HI.X R9, R11, UR11, R12, 0x3, P0 ;  /* 0x0000000b0b097c11 */ /* 0x000fca00080f1c0c */
[----:B------:R-:W1:Y:S01]  /*0160*/  LDG.E.64 R4, desc[UR6][R8.64] ;  /* 0x0000000608047981 */ /* 0x000e62000c1e1b00 */
[----:B0-----:R-:W-:-:S05]  /*0170*/  LEA R11, P0, R10, R11, 0x8 ;  /* 0x0000000b0a0b7211 */ /* 0x001fca00078040ff */
[----:B------:R-:W-:Y:S01]  /*0180*/  IMAD.X R12, RZ, RZ, R12, P0 ;  /* 0x000000ffff0c7224 */ /* 0x000fe200000e060c */
[----:B------:R-:W-:-:S04]  /*0190*/  ISETP.GE.U32.AND P0, PT, R11, UR8, PT ;  /* 0x000000080b007c0c */ /* 0x000fc8000bf06070 */
[----:B------:R-:W-:Y:S01]  /*01a0*/  ISETP.GE.U32.AND.EX P0, PT, R12, UR9, PT, P0 ;  /* 0x000000090c007c0c */ /* 0x000fe2000bf06100 */
[----:B-1----:R-:W-:-:S07]  /*01b0*/  DADD R4, R4, R6 ;  /* 0x0000000004047229 */ /* 0x002fce0000000006 */
[----:B------:R1:W-:Y:S05]  /*01c0*/  STS.64 [R2], R4 ;  /* 0x0000000402007388 */ /* 0x0003ea0000000a00 */
[----:B------:R-:W-:Y:S05]  /*01d0*/  @!P0 BRA `(.L_x_2) ;  /* 0xfffffffc00d48947 */ /* 0x000fea000383ffff */
.L_x_1:
[----:B------:R-:W-:Y:S05]  /*01e0*/  BSYNC.RECONVERGENT B0 ;  /* 0x0000000000007941 */ /* 0x000fea0003800200 */
.L_x_0:
[----:B------:R-:W-:Y:S01]  /*01f0*/  BAR.SYNC.DEFER_BLOCKING 0x0 ;  /* 0x0000000000007b1d */ /* 0x000fe20000010000 */
[----:B------:R-:W-:-:S05]  /*0200*/  ISETP.GT.U32.AND P0, PT, R3, 0x3f, PT ;  /* 0x0000003f0300780c */ /* 0x000fca0003f04070 */
[----:B-1----:R-:W-:Y:S04]  /*0210*/  @!P1 LDS.64 R4, [R2+0x400] ;  /* 0x0004000002049984 */ /* 0x002fe80000000a00 */
[----:B------:R-:W0:Y:S02]  /*0220*/  @!P1 LDS.64 R6, [R2] ;  /* 0x0000000002069984 */ /* 0x000e240000000a00 */
[----:B0-----:R-:W-:-:S07]  /*0230*/  @!P1 DADD R4, R4, R6 ;  /* 0x0000000004049229 */ /* 0x001fce0000000006 */
[----:B------:R-:W-:Y:S01]  /*0240*/  @!P1 STS.64 [R2], R4 ;  /* 0x0000000402009388 */ /* 0x000fe20000000a00 */
[----:B------:R-:W-:Y:S01]  /*0250*/  BAR.SYNC.DEFER_BLOCKING 0x0 ;  /* 0x0000000000007b1d */ /* 0x000fe20000010000 */
[----:B------:R-:W-:-:S05]  /*0260*/  ISETP.GT.U32.AND P1, PT, R3, 0x1f, PT ;  /* 0x0000001f0300780c */ /* 0x000fca0003f24070 */
[----:B------:R-:W-:Y:S04]  /*0270*/  @!P0 LDS.64 R6, [R2+0x200] ;  /* 0x0002000002068984 */ /* 0x000fe80000000a00 */
[----:B------:R-:W0:Y:S02]  /*0280*/  @!P0 LDS.64 R8, [R2] ;  /* 0x0000000002088984 */ /* 0x000e240000000a00 */
[----:B0-----:R-:W-:-:S07]  /*0290*/  @!P0 DADD R6, R6, R8 ;  /* 0x0000000006068229 */ /* 0x001fce0000000008 */
[----:B------:R0:W-:Y:S01]  /*02a0*/  @!P0 STS.64 [R2], R6 ;  /* 0x0000000602008388 */ /* 0x0001e20000000a00 */
[----:B------:R-:W-:Y:S06]  /*02b0*/  BAR.SYNC.DEFER_BLOCKING 0x0 ;  /* 0x0000000000007b1d */ /* 0x000fec0000010000 */
[----:B------:R-:W-:Y:S05]  /*02c0*/  @P1 EXIT ;  /* 0x000000000000194d */ /* 0x000fea0003800000 */
[----:B------:R-:W-:Y:S01]  /*02d0*/  LDS.64 R4, [R2+0x100] ;  /* 0x0001000002047984 */ /* 0x000fe20000000a00 */
[----:B------:R-:W-:-:S03]  /*02e0*/  ISETP.NE.AND P0, PT, R3, RZ, PT ;  /* 0x000000ff0300720c */ /* 0x000fc60003f05270 */
[----:B0-----:R-:W0:Y:S02]  /*02f0*/  LDS.64 R6, [R2] ;  /* 0x0000000002067984 */ /* 0x001e240000000a00 */
[----:B0-----:R-:W-:-:S07]  /*0300*/  DADD R4, R4, R6 ;  /* 0x0000000004047229 */ /* 0x001fce0000000006 */
[----:B------:R-:W-:Y:S04]  /*0310*/  STS.64 [R2], R4 ;  /* 0x0000000402007388 */ /* 0x000fe80000000a00 */
[----:B------:R-:W-:Y:S04]  /*0320*/  LDS.64 R6, [R2+0x80] ;  /* 0x0000800002067984 */ /* 0x000fe80000000a00 */
[----:B------:R-:W0:Y:S02]  /*0330*/  LDS.64 R8, [R2] ;  /* 0x0000000002087984 */ /* 0x000e240000000a00 */
        /* <DEDUP_REMOVED lines=17> */
[----:B------:R0:W-:Y:S01]  /*0450*/  STS.64 [R2], R6 ;  /* 0x0000000602007388 */ /* 0x0001e20000000a00 */
[----:B------:R-:W-:Y:S05]  /*0460*/  @P0 EXIT ;  /* 0x000000000000094d */ /* 0x000fea0003800000 */
[----:B------:R-:W1:Y:S01]  /*0470*/  LDC.64 R4, c[0x0][0x390] ;  /* 0x0000e400ff047b82 */ /* 0x000e620000000a00 */
[----:B0-----:R-:W0:Y:S07]  /*0480*/  LDS.64 R2, [UR4] ;  /* 0x00000004ff027984 */ /* 0x001e2e0008000a00 */
[----:B------:R-:W2:Y:S01]  /*0490*/  LDC.64 R6, c[0x0][0x388] ;  /* 0x0000e200ff067b82 */ /* 0x000ea20000000a00 */
[----:B-1----:R-:W0:Y:S01]  /*04a0*/  LDG.E.64 R4, desc[UR6][R4.64] ;  /* 0x0000000604047981 */ /* 0x002e22000c1e1b00 */
[----:B--2---:R-:W-:Y:S01]  /*04b0*/  IMAD.WIDE.U32 R6, R0, 0x8, R6 ;  /* 0x0000000800067825 */ /* 0x004fe200078e0006 */
[----:B0-----:R-:W-:-:S07]  /*04c0*/  DMUL R2, R2, R4 ;  /* 0x0000000402027228 */ /* 0x001fce0000000000 */
[----:B------:R-:W-:Y:S01]  /*04d0*/  STG.E.64 desc[UR6][R6.64], R2 ;  /* 0x0000000206007986 */ /* 0x000fe2000c101b06 */
[----:B------:R-:W-:Y:S05]  /*04e0*/  EXIT ;  /* 0x000000000000794d */ /* 0x000fea0003800000 */
.L_x_3:
[----:B------:R-:W-:-:S00]  /*04f0*/  BRA `(.L_x_3) ;  /* 0xfffffffc00fc7947 */ /* 0x000fc0000383ffff */
[----:B------:R-:W-:-:S00]  /*0500*/  NOP ;  /* 0x0000000000007918 */ /* 0x000fc00000000000 */
[----:B------:R-:W-:-:S00]  /*0510*/  NOP ;  /* 0x0000000000007918 */ /* 0x000fc00000000000 */
[----:B------:R-:W-:-:S00]  /*0520*/  NOP ;  /* 0x0000000000007918 */ /* 0x000fc00000000000 */
[----:B------:R-:W-:-:S00]  /*0530*/  NOP ;  /* 0x0000000000007918 */ /* 0x000fc00000000000 */
[----:B------:R-:W-:-:S00]  /*0540*/  NOP ;  /* 0x0000000000007918 */ /* 0x000fc00000000000 */
[----:B------:R-:W-:-:S00]  /*0550*/  NOP ;  /* 0x0000000000007918 */ /* 0x000fc00000000000 */
[----:B------:R-:W-:-:S00]  /*0560*/  NOP ;  /* 0x0000000000007918 */ /* 0x000fc00000000000 */
[----:B------:R-:W-:-:S00]  /*0570*/  NOP ;  /* 0x0000000000007918 */ /* 0x000fc00000000000 */
.L_x_8:


//--------------------- .text._Z14cuda_reductionILj256EEvPdS0_m --------------------------
	.section	.text._Z14cuda_reductionILj256EEvPdS0_m,"ax",@progbits
	.align	128
        .global         _Z14cuda_reductionILj256EEvPdS0_m
        .type           _Z14cuda_reductionILj256EEvPdS0_m,@function
        .size           _Z14cuda_reductionILj256EEvPdS0_m,(.L_x_9 - _Z14cuda_reductionILj256EEvPdS0_m)
        .other          _Z14cuda_reductionILj256EEvPdS0_m,@"STO_CUDA_ENTRY STV_DEFAULT"
_Z14cuda_reductionILj256EEvPdS0_m:
.text._Z14cuda_reductionILj256EEvPdS0_m:
        /* <DEDUP_REMOVED lines=19> */
.L_x_6:
        /* <DEDUP_REMOVED lines=11> */
.L_x_5:
[----:B------:R-:W-:Y:S05]  /*01e0*/  BSYNC.RECONVERGENT B0 ;  /* 0x0000000000007941 */ /* 0x000fea0003800200 */
.L_x_4:
        /* <DEDUP_REMOVED lines=40> */
[----:B0-----:R-:W0:Y:S01]  /*0470*/  LDS.64 R2, [UR4] ;  /* 0x00000004ff027984 */ /* 0x001e220008000a00 */
[----:B------:R-:W1:Y:S02]  /*0480*/  LDC.64 R4, c[0x0][0x388] ;  /* 0x0000e200ff047b82 */ /* 0x000e640000000a00 */
[----:B-1----:R-:W-:-:S05]  /*0490*/  IMAD.WIDE.U32 R4, R0, 0x8, R4 ;  /* 0x0000000800047825 */ /* 0x002fca00078e0004 */
[----:B0-----:R-:W-:Y:S01]  /*04a0*/  STG.E.64 desc[UR6][R4.64], R2 ;  /* 0x0000000204007986 */ /* 0x001fe2000c101b06 */
[----:B------:R-:W-:Y:S05]  /*04b0*/  EXIT ;  /* 0x000000000000794d */ /* 0x000fea0003800000 */
.L_x_7:
        /* <DEDUP_REMOVED lines=12> */
.L_x_9:


//--------------------- .nv.shared._Z17damping_reductionILj256EEvPdS0_S0_m --------------------------
	.section	.nv.shared._Z17damping_reductionILj256EEvPdS0_S0_m,"aw",@nobits
	.sectionflags	@""
	.align	16
	.zero		1024


//--------------------- .nv.shared.reserved.0     --------------------------
	.section	.nv.shared.reserved.0,"aw",@nobits
	.weak		__nv_reservedSMEM_offset_0_alias
	.size		__nv_reservedSMEM_offset_0_alias, 0, 64
	.other		__nv_reservedSMEM_offset_0_alias,@"STO_CUDA_RESERVED_SHARED STV_DEFAULT"
__nv_reservedSMEM_offset_0_alias:
	.zero		0
	.zero		64


//--------------------- .nv.shared._Z14cuda_reductionILj256EEvPdS0_m --------------------------
	.section	.nv.shared._Z14cuda_reductionILj256EEvPdS0_m,"aw",@nobits
	.sectionflags	@""
	.align	16
	.zero		1024


//--------------------- .nv.constant0._Z17damping_reductionILj256EEvPdS0_S0_m --------------------------
	.section	.nv.constant0._Z17damping_reductionILj256EEvPdS0_S0_m,"a",@progbits
	.sectionflags	@""
	.align	4
.nv.constant0._Z17damping_reductionILj256EEvPdS0_S0_m:
	.zero		928


//--------------------- .nv.constant0._Z14cuda_reductionILj256EEvPdS0_m --------------------------
	.section	.nv.constant0._Z14cuda_reductionILj256EEvPdS0_m,"a",@progbits
	.sectionflags	@""
	.align	4
.nv.constant0._Z14cuda_reductionILj256EEvPdS0_m:
	.zero		920


//--------------------- SYMBOLS --------------------------

	.type		.nv.reservedSmem.offset0,@object
	.size		.nv.reservedSmem.offset0,0x4
	.type		.nv.reservedSmem.cap,@object
	.size		.nv.reservedSmem.cap,0x4
